//
// Generated by NVIDIA NVVM Compiler
//
// Compiler Build ID: CL-36424714
// Cuda compilation tools, release 13.0, V13.0.88
// Based on NVVM 20.0.0
//

.version 9.0
.target sm_100
.address_size 64

	// .globl	_Z17F_nll_loss_kernelPfS_S_
.global .align 4 .b8 log_probs[256];
.global .align 4 .b8 target[256];
.global .align 4 .b8 weighted[256];
.global .align 4 .b8 row_sum[32];
.global .align 4 .b8 result[4];

.visible .entry _Z17F_nll_loss_kernelPfS_S_(
	.param .u64 .ptr .align 1 _Z17F_nll_loss_kernelPfS_S__param_0,
	.param .u64 .ptr .align 1 _Z17F_nll_loss_kernelPfS_S__param_1,
	.param .u64 .ptr .align 1 _Z17F_nll_loss_kernelPfS_S__param_2
)
{
	.reg .pred 	%p<7>;
	.reg .b32 	%r<11>;
	.reg .b32 	%f<6>;
	.reg .b64 	%rd<25>;

	ld.param.u64 	%rd1, [_Z17F_nll_loss_kernelPfS_S__param_0];
	ld.param.u64 	%rd2, [_Z17F_nll_loss_kernelPfS_S__param_1];
	ld.param.u64 	%rd3, [_Z17F_nll_loss_kernelPfS_S__param_2];
	mov.u32 	%r3, %tid.y;
	mov.u32 	%r4, %ctaid.y;
	mov.u32 	%r5, %ntid.y;
	mad.lo.s32 	%r1, %r4, %r5, %r3;
	mov.u32 	%r6, %tid.x;
	mov.u32 	%r7, %ctaid.x;
	mov.u32 	%r8, %ntid.x;
	mad.lo.s32 	%r2, %r7, %r8, %r6;
	setp.gt.u32 	%p1, %r1, 7;
	setp.gt.s32 	%p2, %r2, 7;
	or.pred  	%p3, %p1, %p2;
	@%p3 bra 	$L__BB0_2;
	cvta.to.global.u64 	%rd4, %rd1;
	cvta.to.global.u64 	%rd5, %rd2;
	shl.b32 	%r9, %r1, 3;
	add.s32 	%r10, %r9, %r2;
	mul.wide.s32 	%rd6, %r10, 4;
	add.s64 	%rd7, %rd4, %rd6;
	ld.global.f32 	%f1, [%rd7];
	mul.wide.u32 	%rd8, %r1, 32;
	mov.u64 	%rd9, log_probs;
	add.s64 	%rd10, %rd9, %rd8;
	mul.wide.s32 	%rd11, %r2, 4;
	add.s64 	%rd12, %rd10, %rd11;
	st.global.f32 	[%rd12], %f1;
	add.s64 	%rd13, %rd5, %rd6;
	ld.global.f32 	%f2, [%rd13];
	mov.u64 	%rd14, target;
	add.s64 	%rd15, %rd14, %rd8;
	add.s64 	%rd16, %rd15, %rd11;
	st.global.f32 	[%rd16], %f2;
	mul.f32 	%f3, %f1, %f2;
	mov.u64 	%rd17, weighted;
	add.s64 	%rd18, %rd17, %rd8;
	add.s64 	%rd19, %rd18, %rd11;
	st.global.f32 	[%rd19], %f3;
$L__BB0_2:
	setp.ne.s32 	%p4, %r1, 0;
	setp.gt.s32 	%p5, %r2, 0;
	or.pred  	%p6, %p4, %p5;
	@%p6 bra 	$L__BB0_4;
	mul.wide.s32 	%rd20, %r2, 4;
	mov.u64 	%rd21, result;
	add.s64 	%rd22, %rd21, %rd20;
	ld.global.f32 	%f4, [%rd22];
	mul.f32 	%f5, %f4, 0fBE000000;
	st.global.f32 	[%rd22], %f5;
	cvta.to.global.u64 	%rd23, %rd3;
	add.s64 	%rd24, %rd23, %rd20;
	st.global.f32 	[%rd24], %f5;
$L__BB0_4:
	ret;

}


// ===== COMPILED SASS (sm_100) =====

	.target	sm_100

	.elftype	@"ET_EXEC"


//--------------------- .note.nv.tkinfo           --------------------------
	.section	.note.nv.tkinfo,"",@"SHT_NOTE"
	.sectionflags	@"SHF_NOTE_NV_TKINFO"
	.tkinfo
        /*0018*/ 	.word	0x00000002
        /*0030*/ 	.string	""
        /*0030*/ 	.string	"ptxas"
        /*0030*/ 	.string	"Cuda compilation tools, release 13.0, V13.0.88"
        /*0030*/ 	.string	"Build cuda_13.0.r13.0/compiler.36424714_0"
        /*0030*/ 	.string	"-arch sm_100 -m 64 "



//--------------------- .note.nv.cuinfo           --------------------------
	.section	.note.nv.cuinfo,"",@"SHT_NOTE"
	.sectionflags	@"SHF_NOTE_NV_CUINFO"
        /*0018*/ 	.short	0x0002
        /*001a*/ 	.short	0x0064
        /*001c*/ 	.short	0x0082
	.zero		2


//--------------------- .nv.info                  --------------------------
	.section	.nv.info,"",@"SHT_CUDA_INFO"
	.align	4


	//----- nvinfo : EIATTR_REGCOUNT
	.align		4
        /*0000*/ 	.byte	0x04, 0x2f
        /*0002*/ 	.short	(.L_6 - .L_5)
	.align		4
.L_5:
        /*0004*/ 	.word	index@(_Z17F_nll_loss_kernelPfS_S_)
        /*0008*/ 	.word	0x00000012


	//----- nvinfo : EIATTR_FRAME_SIZE
	.align		4
.L_6:
        /*000c*/ 	.byte	0x04, 0x11
        /*000e*/ 	.short	(.L_8 - .L_7)
	.align		4
.L_7:
        /*0010*/ 	.word	index@(_Z17F_nll_loss_kernelPfS_S_)
        /*0014*/ 	.word	0x00000000


	//----- nvinfo : EIATTR_MIN_STACK_SIZE
	.align		4
.L_8:
        /*0018*/ 	.byte	0x04, 0x12
        /*001a*/ 	.short	(.L_10 - .L_9)
	.align		4
.L_9:
        /*001c*/ 	.word	index@(_Z17F_nll_loss_kernelPfS_S_)
        /*0020*/ 	.word	0x00000000
.L_10:


//--------------------- .nv.compat                --------------------------
	.section	.nv.compat,"",@"SHT_CUDA_COMPAT_INFO"
	.align	4
        /*0000*/ 	.byte	0x02, 0x09, 0x00, 0x00, 0x02, 0x02, 0x01, 0x00, 0x02, 0x05, 0x05, 0x00, 0x03, 0x07, 0x01, 0x01
        /*0010*/ 	.byte	0x02, 0x03, 0x00, 0x00, 0x02, 0x06, 0x01, 0x00, 0x04, 0x0b, 0x08, 0x00, 0x09, 0x00, 0x00, 0x00
        /*0020*/ 	.byte	0x00, 0x00, 0x00, 0x00


//--------------------- .nv.info._Z17F_nll_loss_kernelPfS_S_ --------------------------
	.section	.nv.info._Z17F_nll_loss_kernelPfS_S_,"",@"SHT_CUDA_INFO"
	.sectionflags	@""
	.align	4


	//----- nvinfo : EIATTR_CUDA_API_VERSION
	.align		4
        /*0000*/ 	.byte	0x04, 0x37
        /*0002*/ 	.short	(.L_12 - .L_11)
.L_11:
        /*0004*/ 	.word	0x00000082


	//----- nvinfo : EIATTR_KPARAM_INFO
	.align		4
.L_12:
        /*0008*/ 	.byte	0x04, 0x17
        /*000a*/ 	.short	(.L_14 - .L_13)
.L_13:
        /*000c*/ 	.word	0x00000000
        /*0010*/ 	.short	0x0002
        /*0012*/ 	.short	0x0010
        /*0014*/ 	.byte	0x00, 0xf5, 0x21, 0x00


	//----- nvinfo : EIATTR_KPARAM_INFO
	.align		4
.L_14:
        /*0018*/ 	.byte	0x04, 0x17
        /*001a*/ 	.short	(.L_16 - .L_15)
.L_15:
        /*001c*/ 	.word	0x00000000
        /*0020*/ 	.short	0x0001
        /*0022*/ 	.short	0x0008
        /*0024*/ 	.byte	0x00, 0xf5, 0x21, 0x00


	//----- nvinfo : EIATTR_KPARAM_INFO
	.align		4
.L_16:
        /*0028*/ 	.byte	0x04, 0x17
        /*002a*/ 	.short	(.L_18 - .L_17)
.L_17:
        /*002c*/ 	.word	0x00000000
        /*0030*/ 	.short	0x0000
        /*0032*/ 	.short	0x0000
        /*0034*/ 	.byte	0x00, 0xf5, 0x21, 0x00


	//----- nvinfo : EIATTR_SPARSE_MMA_MASK
	.align		4
.L_18:
        /*0038*/ 	.byte	0x03, 0x50
        /*003a*/ 	.short	0x0000


	//----- nvinfo : EIATTR_MAXREG_COUNT
	.align		4
        /*003c*/ 	.byte	0x03, 0x1b
        /*003e*/ 	.short	0x00ff


	//----- nvinfo : EIATTR_MERCURY_ISA_VERSION
	.align		4
        /*0040*/ 	.byte	0x03, 0x5f
        /*0042*/ 	.short	0x0101


	//----- nvinfo : EIATTR_VRC_CTA_INIT_COUNT
	.align		4
        /*0044*/ 	.byte	0x02, 0x4a
	.zero		1
	.zero		1


	//----- nvinfo : EIATTR_EXIT_INSTR_OFFSETS
	.align		4
        /*0048*/ 	.byte	0x04, 0x1c
        /*004a*/ 	.short	(.L_20 - .L_19)


	//   ....[0]....
.L_19:
        /*004c*/ 	.word	0x00000250


	//   ....[1]....
        /*0050*/ 	.word	0x000002e0


	//----- nvinfo : EIATTR_CRS_STACK_SIZE
	.align		4
.L_20:
        /*0054*/ 	.byte	0x04, 0x1e
        /*0056*/ 	.short	(.L_22 - .L_21)
.L_21:
        /*0058*/ 	.word	0x00000000


	//----- nvinfo : EIATTR_CBANK_PARAM_SIZE
	.align		4
.L_22:
        /*005c*/ 	.byte	0x03, 0x19
        /*005e*/ 	.short	0x0018


	//----- nvinfo : EIATTR_PARAM_CBANK
	.align		4
        /*0060*/ 	.byte	0x04, 0x0a
        /*0062*/ 	.short	(.L_24 - .L_23)
	.align		4
.L_23:
        /*0064*/ 	.word	index@(.nv.constant0._Z17F_nll_loss_kernelPfS_S_)
        /*0068*/ 	.short	0x0380
        /*006a*/ 	.short	0x0018


	//----- nvinfo : EIATTR_SW_WAR
	.align		4
.L_24:
        /*006c*/ 	.byte	0x04, 0x36
        /*006e*/ 	.short	(.L_26 - .L_25)
.L_25:
        /*0070*/ 	.word	0x00000008
.L_26:


//--------------------- .nv.callgraph             --------------------------
	.section	.nv.callgraph,"",@"SHT_CUDA_CALLGRAPH"
	.align	4
	.sectionentsize	8
	.align		4
        /*0000*/ 	.word	0x00000000
	.align		4
        /*0004*/ 	.word	0xffffffff
	.align		4
        /*0008*/ 	.word	0x00000000
	.align		4
        /*000c*/ 	.word	0xfffffffe
	.align		4
        /*0010*/ 	.word	0x00000000
	.align		4
        /*0014*/ 	.word	0xfffffffd
	.align		4
        /*0018*/ 	.word	0x00000000
	.align		4
        /*001c*/ 	.word	0xfffffffc


//--------------------- .nv.constant4             --------------------------
	.section	.nv.constant4,"a",@progbits
	.align	8
	.align		8
.nv.constant4:
        /*0000*/ 	.dword	log_probs
	.align		8
        /*0008*/ 	.dword	target
	.align		8
        /*0010*/ 	.dword	weighted
	.align		8
        /*0018*/ 	.dword	row_sum
	.align		8
        /*0020*/ 	.dword	result


//--------------------- .text._Z17F_nll_loss_kernelPfS_S_ --------------------------
	.section	.text._Z17F_nll_loss_kernelPfS_S_,"ax",@progbits
	.align	128
        .global         _Z17F_nll_loss_kernelPfS_S_
        .type           _Z17F_nll_loss_kernelPfS_S_,@function
        .size           _Z17F_nll_loss_kernelPfS_S_,(.L_x_3 - _Z17F_nll_loss_kernelPfS_S_)
        .other          _Z17F_nll_loss_kernelPfS_S_,@"STO_CUDA_ENTRY STV_DEFAULT"
_Z17F_nll_loss_kernelPfS_S_:
.text._Z17F_nll_loss_kernelPfS_S_:
[----:B------:R-:W-:Y:S01]  /*0000*/  LDC R1, c[0x0][0x37c] ;  /* 0x0000df00ff017b82 */ /* 0x000fe20000000800 */
[----:B------:R-:W0:Y:S07]  /*0010*/  S2R R0, SR_TID.X ;  /* 0x0000000000007919 */ /* 0x000e2e0000002100 */
[----:B------:R-:W1:Y:S01]  /*0020*/  LDC R2, c[0x0][0x364] ;  /* 0x0000d900ff027b82 */ /* 0x000e620000000800 */
[----:B------:R-:W-:Y:S01]  /*0030*/  BSSY.RECONVERGENT B0, `(.L_x_0) ;  /* 0x0000021000007945 */ /* 0x000fe20003800200 */
[----:B------:R-:W1:Y:S06]  /*0040*/  S2R R13, SR_TID.Y ;  /* 0x00000000000d7919 */ /* 0x000e6c0000002200 */
[----:B------:R-:W0:Y:S08]  /*0050*/  S2UR UR5, SR_CTAID.X ;  /* 0x00000000000579c3 */ /* 0x000e300000002500 */
[----:B------:R-:W0:Y:S08]  /*0060*/  LDC R3, c[0x0][0x360] ;  /* 0x0000d800ff037b82 */ /* 0x000e300000000800 */
[----:B------:R-:W1:Y:S01]  /*0070*/  S2UR UR4, SR_CTAID.Y ;  /* 0x00000000000479c3 */ /* 0x000e620000002600 */
[----:B0-----:R-:W-:-:S05]  /*0080*/  IMAD R0, R3, UR5, R0 ;  /* 0x0000000503007c24 */ /* 0x001fca000f8e0200 */
[C---:B------:R-:W-:Y:S02]  /*0090*/  ISETP.GT.AND P1, PT, R0.reuse, 0x7, PT ;  /* 0x000000070000780c */ /* 0x040fe40003f24270 */
[----:B------:R-:W-:Y:S01]  /*00a0*/  ISETP.GT.AND P0, PT, R0, RZ, PT ;  /* 0x000000ff0000720c */ /* 0x000fe20003f04270 */
[----:B-1----:R-:W-:Y:S01]  /*00b0*/  IMAD R13, R2, UR4, R13 ;  /* 0x00000004020d7c24 */ /* 0x002fe2000f8e020d */
[----:B------:R-:W0:Y:S04]  /*00c0*/  LDCU.64 UR4, c[0x0][0x358] ;  /* 0x00006b00ff0477ac */ /* 0x000e280008000a00 */
[C---:B------:R-:W-:Y:S02]  /*00d0*/  ISETP.GT.U32.OR P1, PT, R13.reuse, 0x7, P1 ;  /* 0x000000070d00780c */ /* 0x040fe40000f24470 */
[----:B------:R-:W-:-:S11]  /*00e0*/  ISETP.NE.OR P0, PT, R13, RZ, P0 ;  /* 0x000000ff0d00720c */ /* 0x000fd60000705670 */
[----:B------:R-:W-:Y:S05]  /*00f0*/  @P1 BRA `(.L_x_1) ;  /* 0x0000000000501947 */ /* 0x000fea0003800000 */
[----:B------:R-:W1:Y:S01]  /*0100*/  LDC.64 R2, c[0x0][0x380] ;  /* 0x0000e000ff027b82 */ /* 0x000e620000000a00 */
[----:B------:R-:W-:-:S07]  /*0110*/  LEA R9, R13, R0, 0x3 ;  /* 0x000000000d097211 */ /* 0x000fce00078e18ff */
[----:B------:R-:W2:Y:S08]  /*0120*/  LDC.64 R4, c[0x4][RZ] ;  /* 0x01000000ff047b82 */ /* 0x000eb00000000a00 */
[----:B------:R-:W3:Y:S01]  /*0130*/  LDC.64 R6, c[0x0][0x388] ;  /* 0x0000e200ff067b82 */ /* 0x000ee20000000a00 */
[----:B-1----:R-:W-:-:S07]  /*0140*/  IMAD.WIDE R2, R9, 0x4, R2 ;  /* 0x0000000409027825 */ /* 0x002fce00078e0202 */
[----:B------:R-:W1:Y:S01]  /*0150*/  LDC.64 R10, c[0x4][0x10] ;  /* 0x01000400ff0a7b82 */ /* 0x000e620000000a00 */
[----:B0-----:R-:W4:Y:S01]  /*0160*/  LDG.E R15, desc[UR4][R2.64] ;  /* 0x00000004020f7981 */ /* 0x001f22000c1e1900 */
[----:B--2---:R-:W-:-:S04]  /*0170*/  IMAD.WIDE.U32 R4, R13, 0x20, R4 ;  /* 0x000000200d047825 */ /* 0x004fc800078e0004 */
[----:B------:R-:W-:-:S04]  /*0180*/  IMAD.WIDE R4, R0, 0x4, R4 ;  /* 0x0000000400047825 */ /* 0x000fc800078e0204 */
[----:B---3--:R-:W-:Y:S02]  /*0190*/  IMAD.WIDE R6, R9, 0x4, R6 ;  /* 0x0000000409067825 */ /* 0x008fe400078e0206 */
[----:B------:R-:W0:Y:S01]  /*01a0*/  LDC.64 R8, c[0x4][0x8] ;  /* 0x01000200ff087b82 */ /* 0x000e220000000a00 */
[----:B----4-:R2:W-:Y:S04]  /*01b0*/  STG.E desc[UR4][R4.64], R15 ;  /* 0x0000000f04007986 */ /* 0x0105e8000c101904 */
[----:B------:R-:W3:Y:S01]  /*01c0*/  LDG.E R6, desc[UR4][R6.64] ;  /* 0x0000000406067981 */ /* 0x000ee2000c1e1900 */
[----:B0-----:R-:W-:-:S04]  /*01d0*/  IMAD.WIDE.U32 R8, R13, 0x20, R8 ;  /* 0x000000200d087825 */ /* 0x001fc800078e0008 */
[----:B-1----:R-:W-:-:S04]  /*01e0*/  IMAD.WIDE.U32 R2, R13, 0x20, R10 ;  /* 0x000000200d027825 */ /* 0x002fc800078e000a */
[----:B------:R-:W-:-:S04]  /*01f0*/  IMAD.WIDE R8, R0, 0x4, R8 ;  /* 0x0000000400087825 */ /* 0x000fc800078e0208 */
[----:B------:R-:W-:-:S04]  /*0200*/  IMAD.WIDE R2, R0, 0x4, R2 ;  /* 0x0000000400027825 */ /* 0x000fc800078e0202 */
[----:B---3--:R-:W-:Y:S01]  /*0210*/  FMUL R11, R15, R6 ;  /* 0x000000060f0b7220 */ /* 0x008fe20000400000 */
[----:B------:R2:W-:Y:S04]  /*0220*/  STG.E desc[UR4][R8.64], R6 ;  /* 0x0000000608007986 */ /* 0x0005e8000c101904 */
[----:B------:R2:W-:Y:S02]  /*0230*/  STG.E desc[UR4][R2.64], R11 ;  /* 0x0000000b02007986 */ /* 0x0005e4000c101904 */
.L_x_1:
[----:B0-----:R-:W-:Y:S05]  /*0240*/  BSYNC.RECONVERGENT B0 ;  /* 0x0000000000007941 */ /* 0x001fea0003800200 */
.L_x_0:
[----:B------:R-:W-:Y:S05]  /*0250*/  @P0 EXIT ;  /* 0x000000000000094d */ /* 0x000fea0003800000 */
[----:B--2---:R-:W0:Y:S08]  /*0260*/  LDC.64 R2, c[0x4][0x20] ;  /* 0x01000800ff027b82 */ /* 0x004e300000000a00 */
[----:B------:R-:W1:Y:S01]  /*0270*/  LDC.64 R4, c[0x0][0x390] ;  /* 0x0000e400ff047b82 */ /* 0x000e620000000a00 */
[----:B0-----:R-:W-:-:S05]  /*0280*/  IMAD.WIDE R2, R0, 0x4, R2 ;  /* 0x0000000400027825 */ /* 0x001fca00078e0202 */
[----:B------:R-:W2:Y:S01]  /*0290*/  LDG.E R6, desc[UR4][R2.64] ;  /* 0x0000000402067981 */ /* 0x000ea2000c1e1900 */
[----:B-1----:R-:W-:-:S04]  /*02a0*/  IMAD.WIDE R4, R0, 0x4, R4 ;  /* 0x0000000400047825 */ /* 0x002fc800078e0204 */
[----:B--2---:R-:W-:-:S05]  /*02b0*/  FMUL R7, R6, -0.125 ;  /* 0xbe00000006077820 */ /* 0x004fca0000400000 */
[----:B------:R-:W-:Y:S04]  /*02c0*/  STG.E desc[UR4][R2.64], R7 ;  /* 0x0000000702007986 */ /* 0x000fe8000c101904 */
[----:B------:R-:W-:Y:S01]  /*02d0*/  STG.E desc[UR4][R4.64], R7 ;  /* 0x0000000704007986 */ /* 0x000fe2000c101904 */
[----:B------:R-:W-:Y:S05]  /*02e0*/  EXIT ;  /* 0x000000000000794d */ /* 0x000fea0003800000 */
.L_x_2:
[----:B------:R-:W-:-:S00]  /*02f0*/  BRA `(.L_x_2) ;  /* 0xfffffffc00fc7947 */ /* 0x000fc0000383ffff */
[----:B------:R-:W-:-:S00]  /*0300*/  NOP ;  /* 0x0000000000007918 */ /* 0x000fc00000000000 */
[----:B------:R-:W-:-:S00]  /*0310*/  NOP ;  /* 0x0000000000007918 */ /* 0x000fc00000000000 */
[----:B------:R-:W-:-:S00]  /*0320*/  NOP ;  /* 0x0000000000007918 */ /* 0x000fc00000000000 */
[----:B------:R-:W-:-:S00]  /*0330*/  NOP ;  /* 0x0000000000007918 */ /* 0x000fc00000000000 */
[----:B------:R-:W-:-:S00]  /*0340*/  NOP ;  /* 0x0000000000007918 */ /* 0x000fc00000000000 */
[----:B------:R-:W-:-:S00]  /*0350*/  NOP ;  /* 0x0000000000007918 */ /* 0x000fc00000000000 */
[----:B------:R-:W-:-:S00]  /*0360*/  NOP ;  /* 0x0000000000007918 */ /* 0x000fc00000000000 */
[----:B------:R-:W-:-:S00]  /*0370*/  NOP ;  /* 0x0000000000007918 */ /* 0x000fc00000000000 */
.L_x_3:


//--------------------- .nv.shared.reserved.0     --------------------------
	.section	.nv.shared.reserved.0,"aw",@nobits
	.weak		__nv_reservedSMEM_offset_0_alias
	.size		__nv_reservedSMEM_offset_0_alias, 0, 64
	.other		__nv_reservedSMEM_offset_0_alias,@"STO_CUDA_RESERVED_SHARED STV_DEFAULT"
__nv_reservedSMEM_offset_0_alias:
	.zero		0
	.zero		64


//--------------------- .nv.global                --------------------------
	.section	.nv.global,"aw",@nobits
	.align	4
.nv.global:
	.type		result,@object
	.size		result,(row_sum - result)
result:
	.zero		4
	.type		row_sum,@object
	.size		row_sum,(log_probs - row_sum)
row_sum:
	.zero		32
	.type		log_probs,@object
	.size		log_probs,(weighted - log_probs)
log_probs:
	.zero		256
	.type		weighted,@object
	.size		weighted,(target - weighted)
weighted:
	.zero		256
	.type		target,@object
	.size		target,(.L_1 - target)
target:
	.zero		256
.L_1:


//--------------------- .nv.constant0._Z17F_nll_loss_kernelPfS_S_ --------------------------
	.section	.nv.constant0._Z17F_nll_loss_kernelPfS_S_,"a",@progbits
	.sectionflags	@""
	.align	4
.nv.constant0._Z17F_nll_loss_kernelPfS_S_:
	.zero		920


//--------------------- SYMBOLS --------------------------

	.type		.nv.reservedSmem.offset0,@object
	.size		.nv.reservedSmem.offset0,0x4
